	.headerflags	@"EF_CUDA_TEXMODE_UNIFIED EF_CUDA_64BIT_ADDRESS EF_CUDA_SM89 EF_CUDA_VIRTUAL_SM(EF_CUDA_SM89)"
	.elftype	@"ET_EXEC"


//--------------------- .nv.info                  --------------------------
	.section	.nv.info,"",@"SHT_CUDA_INFO"
	.align	4


	//----- nvinfo : EIATTR_REGCOUNT
	.align		4
        /*0000*/ 	.byte	0x04, 0x2f
        /*0002*/ 	.short	(.L_1 - .L_0)
	.align		4
.L_0:
        /*0004*/ 	.word	index@(triton__0d1d2d3d4d5d678910de)
        /*0008*/ 	.word	0x00000030


	//----- nvinfo : EIATTR_MAX_STACK_SIZE
	.align		4
.L_1:
        /*000c*/ 	.byte	0x04, 0x23
        /*000e*/ 	.short	(.L_3 - .L_2)
	.align		4
.L_2:
        /*0010*/ 	.word	index@(triton__0d1d2d3d4d5d678910de)
        /*0014*/ 	.word	0x00000000


	//----- nvinfo : EIATTR_MIN_STACK_SIZE
	.align		4
.L_3:
        /*0018*/ 	.byte	0x04, 0x12
        /*001a*/ 	.short	(.L_5 - .L_4)
	.align		4
.L_4:
        /*001c*/ 	.word	index@(triton__0d1d2d3d4d5d678910de)
        /*0020*/ 	.word	0x00000000


	//----- nvinfo : EIATTR_FRAME_SIZE
	.align		4
.L_5:
        /*0024*/ 	.byte	0x04, 0x11
        /*0026*/ 	.short	(.L_7 - .L_6)
	.align		4
.L_6:
        /*0028*/ 	.word	index@(triton__0d1d2d3d4d5d678910de)
        /*002c*/ 	.word	0x00000000
.L_7:


//--------------------- .nv.info.triton__0d1d2d3d4d5d678910de --------------------------
	.section	.nv.info.triton__0d1d2d3d4d5d678910de,"",@"SHT_CUDA_INFO"
	.align	4


	//----- nvinfo : EIATTR_CUDA_API_VERSION
	.align		4
        /*0000*/ 	.byte	0x04, 0x37
        /*0002*/ 	.short	(.L_9 - .L_8)
.L_8:
        /*0004*/ 	.word	0x0000007b


	//----- nvinfo : EIATTR_PARAM_CBANK
	.align		4
.L_9:
        /*0008*/ 	.byte	0x04, 0x0a
        /*000a*/ 	.short	(.L_11 - .L_10)
	.align		4
.L_10:
        /*000c*/ 	.word	index@(.nv.constant0.triton__0d1d2d3d4d5d678910de)
        /*0010*/ 	.short	0x0160
        /*0012*/ 	.short	0x0044


	//----- nvinfo : EIATTR_CBANK_PARAM_SIZE
	.align		4
.L_11:
        /*0014*/ 	.byte	0x03, 0x19
        /*0016*/ 	.short	0x0044


	//----- nvinfo : EIATTR_KPARAM_INFO
	.align		4
        /*0018*/ 	.byte	0x04, 0x17
        /*001a*/ 	.short	(.L_13 - .L_12)
.L_12:
        /*001c*/ 	.word	0x00000000
        /*0020*/ 	.short	0x000a
        /*0022*/ 	.short	0x0040
        /*0024*/ 	.byte	0x00, 0xf0, 0x11, 0x00


	//----- nvinfo : EIATTR_KPARAM_INFO
	.align		4
.L_13:
        /*0028*/ 	.byte	0x04, 0x17
        /*002a*/ 	.short	(.L_15 - .L_14)
.L_14:
        /*002c*/ 	.word	0x00000000
        /*0030*/ 	.short	0x0009
        /*0032*/ 	.short	0x003c
        /*0034*/ 	.byte	0x00, 0xf0, 0x11, 0x00


	//----- nvinfo : EIATTR_KPARAM_INFO
	.align		4
.L_15:
        /*0038*/ 	.byte	0x04, 0x17
        /*003a*/ 	.short	(.L_17 - .L_16)
.L_16:
        /*003c*/ 	.word	0x00000000
        /*0040*/ 	.short	0x0008
        /*0042*/ 	.short	0x0038
        /*0044*/ 	.byte	0x00, 0xf0, 0x11, 0x00


	//----- nvinfo : EIATTR_KPARAM_INFO
	.align		4
.L_17:
        /*0048*/ 	.byte	0x04, 0x17
        /*004a*/ 	.short	(.L_19 - .L_18)
.L_18:
        /*004c*/ 	.word	0x00000000
        /*0050*/ 	.short	0x0007
        /*0052*/ 	.short	0x0034
        /*0054*/ 	.byte	0x00, 0xf0, 0x11, 0x00


	//----- nvinfo : EIATTR_KPARAM_INFO
	.align		4
.L_19:
        /*0058*/ 	.byte	0x04, 0x17
        /*005a*/ 	.short	(.L_21 - .L_20)
.L_20:
        /*005c*/ 	.word	0x00000000
        /*0060*/ 	.short	0x0006
        /*0062*/ 	.short	0x0030
        /*0064*/ 	.byte	0x00, 0xf0, 0x11, 0x00


	//----- nvinfo : EIATTR_KPARAM_INFO
	.align		4
.L_21:
        /*0068*/ 	.byte	0x04, 0x17
        /*006a*/ 	.short	(.L_23 - .L_22)
.L_22:
        /*006c*/ 	.word	0x00000000
        /*0070*/ 	.short	0x0005
        /*0072*/ 	.short	0x0028
        /*0074*/ 	.byte	0x00, 0xf0, 0x21, 0x00


	//----- nvinfo : EIATTR_KPARAM_INFO
	.align		4
.L_23:
        /*0078*/ 	.byte	0x04, 0x17
        /*007a*/ 	.short	(.L_25 - .L_24)
.L_24:
        /*007c*/ 	.word	0x00000000
        /*0080*/ 	.short	0x0004
        /*0082*/ 	.short	0x0020
        /*0084*/ 	.byte	0x00, 0xf0, 0x21, 0x00


	//----- nvinfo : EIATTR_KPARAM_INFO
	.align		4
.L_25:
        /*0088*/ 	.byte	0x04, 0x17
        /*008a*/ 	.short	(.L_27 - .L_26)
.L_26:
        /*008c*/ 	.word	0x00000000
        /*0090*/ 	.short	0x0003
        /*0092*/ 	.short	0x0018
        /*0094*/ 	.byte	0x00, 0xf0, 0x21, 0x00


	//----- nvinfo : EIATTR_KPARAM_INFO
	.align		4
.L_27:
        /*0098*/ 	.byte	0x04, 0x17
        /*009a*/ 	.short	(.L_29 - .L_28)
.L_28:
        /*009c*/ 	.word	0x00000000
        /*00a0*/ 	.short	0x0002
        /*00a2*/ 	.short	0x0010
        /*00a4*/ 	.byte	0x00, 0xf0, 0x21, 0x00


	//----- nvinfo : EIATTR_KPARAM_INFO
	.align		4
.L_29:
        /*00a8*/ 	.byte	0x04, 0x17
        /*00aa*/ 	.short	(.L_31 - .L_30)
.L_30:
        /*00ac*/ 	.word	0x00000000
        /*00b0*/ 	.short	0x0001
        /*00b2*/ 	.short	0x0008
        /*00b4*/ 	.byte	0x00, 0xf0, 0x21, 0x00


	//----- nvinfo : EIATTR_KPARAM_INFO
	.align		4
.L_31:
        /*00b8*/ 	.byte	0x04, 0x17
        /*00ba*/ 	.short	(.L_33 - .L_32)
.L_32:
        /*00bc*/ 	.word	0x00000000
        /*00c0*/ 	.short	0x0000
        /*00c2*/ 	.short	0x0000
        /*00c4*/ 	.byte	0x00, 0xf0, 0x21, 0x00


	//----- nvinfo : EIATTR_MAXREG_COUNT
	.align		4
.L_33:
        /*00c8*/ 	.byte	0x03, 0x1b
        /*00ca*/ 	.short	0x00ff


	//----- nvinfo : EIATTR_COOP_GROUP_MASK_REGIDS
	.align		4
        /*00cc*/ 	.byte	0x04, 0x29
        /*00ce*/ 	.short	(.L_35 - .L_34)


	//   ....[0]....
.L_34:
        /*00d0*/ 	.word	0xffffffff


	//   ....[1]....
        /*00d4*/ 	.word	0xffffffff


	//   ....[2]....
        /*00d8*/ 	.word	0xffffffff


	//----- nvinfo : EIATTR_COOP_GROUP_INSTR_OFFSETS
	.align		4
.L_35:
        /*00dc*/ 	.byte	0x04, 0x28
        /*00de*/ 	.short	(.L_37 - .L_36)


	//   ....[0]....
.L_36:
        /*00e0*/ 	.word	0x00001670


	//   ....[1]....
        /*00e4*/ 	.word	0x00001680


	//   ....[2]....
        /*00e8*/ 	.word	0x00001690


	//----- nvinfo : EIATTR_EXIT_INSTR_OFFSETS
	.align		4
.L_37:
        /*00ec*/ 	.byte	0x04, 0x1c
        /*00ee*/ 	.short	(.L_39 - .L_38)


	//   ....[0]....
.L_38:
        /*00f0*/ 	.word	0x00001880


	//   ....[1]....
        /*00f4*/ 	.word	0x000018c0


	//----- nvinfo : EIATTR_MAX_THREADS
	.align		4
.L_39:
        /*00f8*/ 	.byte	0x04, 0x05
        /*00fa*/ 	.short	(.L_41 - .L_40)
.L_40:
        /*00fc*/ 	.word	0x00000080
        /*0100*/ 	.word	0x00000001
        /*0104*/ 	.word	0x00000001
.L_41:


//--------------------- .nv.rel.action            --------------------------
	.section	.nv.rel.action,"",@"SHT_CUDA_RELOCINFO"
	.align	8
	.sectionentsize	8
        /*0000*/ 	.byte	0x73, 0x00, 0x00, 0x00, 0x00, 0x00, 0x00, 0x00, 0x00, 0x00, 0x00, 0x11, 0x25, 0x00, 0x05, 0x36


//--------------------- .nv.constant0.triton__0d1d2d3d4d5d678910de --------------------------
	.section	.nv.constant0.triton__0d1d2d3d4d5d678910de,"a",@progbits
	.align	4
.nv.constant0.triton__0d1d2d3d4d5d678910de:
	.zero		420


//--------------------- .text.triton__0d1d2d3d4d5d678910de --------------------------
	.section	.text.triton__0d1d2d3d4d5d678910de,"ax",@progbits
	.sectionflags	@"SHF_BARRIERS=1"
	.sectioninfo	@"SHI_REGISTERS=48"
	.align	128
        .global         triton__0d1d2d3d4d5d678910de
        .type           triton__0d1d2d3d4d5d678910de,@function
        .size           triton__0d1d2d3d4d5d678910de,(.L_x_3 - triton__0d1d2d3d4d5d678910de)
        .other          triton__0d1d2d3d4d5d678910de,@"STO_CUDA_ENTRY STV_DEFAULT"
triton__0d1d2d3d4d5d678910de:
.text.triton__0d1d2d3d4d5d678910de:
[----:B------:R-:W-:-:S02]  /*0000*/  IMAD.MOV.U32 R1, RZ, RZ, c[0x0][0x28] ;  /* 0x00000a00ff017624 */ /* 0x000fc400078e00ff */
[----:B------:R-:W-:Y:S01]  /*0010*/  IABS R13, c[0x0][0x190] ;  /* 0x00006400000d7a13 */ /* 0x000fe20000000000 */
[----:B------:R-:W0:Y:S01]  /*0020*/  S2R R0, SR_TID.X ;  /* 0x0000000000007919 */ /* 0x000e220000002100 */
[----:B------:R-:W-:Y:S01]  /*0030*/  ISETP.NE.AND P2, PT, RZ, c[0x0][0x190], PT ;  /* 0x00006400ff007a0c */ /* 0x000fe20003f45270 */
[----:B------:R-:W-:Y:S01]  /*0040*/  CS2R R14, SRZ ;  /* 0x00000000000e7805 */ /* 0x000fe2000001ff00 */
[----:B------:R-:W1:Y:S01]  /*0050*/  I2F.RP R4, R13 ;  /* 0x0000000d00047306 */ /* 0x000e620000209400 */
[----:B------:R-:W2:Y:S01]  /*0060*/  S2R R34, SR_CTAID.X ;  /* 0x0000000000227919 */ /* 0x000ea20000002500 */
[----:B------:R-:W-:Y:S01]  /*0070*/  MOV R16, RZ ;  /* 0x000000ff00107202 */ /* 0x000fe20000000f00 */
[----:B------:R-:W-:Y:S01]  /*0080*/  CS2R R18, SRZ ;  /* 0x0000000000127805 */ /* 0x000fe2000001ff00 */
[----:B------:R-:W-:-:S04]  /*0090*/  CS2R R20, SRZ ;  /* 0x0000000000147805 */ /* 0x000fc8000001ff00 */
[----:B-1----:R-:W1:Y:S01]  /*00a0*/  MUFU.RCP R4, R4 ;  /* 0x0000000400047308 */ /* 0x002e620000001000 */
[--C-:B0-----:R-:W-:Y:S02]  /*00b0*/  SHF.R.U32.HI R5, RZ, 0x5, R0.reuse ;  /* 0x00000005ff057819 */ /* 0x101fe40000011600 */
[--C-:B------:R-:W-:Y:S02]  /*00c0*/  SHF.R.U32.HI R2, RZ, 0x1, R0.reuse ;  /* 0x00000001ff027819 */ /* 0x100fe40000011600 */
[----:B------:R-:W-:Y:S01]  /*00d0*/  SGXT.U32 R5, R5, 0x2 ;  /* 0x000000020505781a */ /* 0x000fe20000000000 */
[----:B--2---:R-:W-:Y:S01]  /*00e0*/  IMAD.SHL.U32 R34, R34, 0x40, RZ ;  /* 0x0000004022227824 */ /* 0x004fe200078e00ff */
[----:B------:R-:W-:Y:S02]  /*00f0*/  SGXT.U32 R2, R2, 0x4 ;  /* 0x000000040202781a */ /* 0x000fe40000000000 */
[----:B------:R-:W-:Y:S01]  /*0100*/  SHF.R.U32.HI R17, RZ, 0x6, R0 ;  /* 0x00000006ff117819 */ /* 0x000fe20000011600 */
[----:B------:R-:W-:Y:S01]  /*0110*/  IMAD.SHL.U32 R7, R5, 0x10, RZ ;  /* 0x0000001005077824 */ /* 0x000fe200078e00ff */
[----:B-1----:R-:W-:-:S02]  /*0120*/  IADD3 R3, R4, 0xffffffe, RZ ;  /* 0x0ffffffe04037810 */ /* 0x002fc40007ffe0ff */
[----:B------:R-:W-:Y:S02]  /*0130*/  SGXT.U32 R17, R17, 0x1 ;  /* 0x000000011111781a */ /* 0x000fe40000000000 */
[----:B------:R-:W-:Y:S02]  /*0140*/  LOP3.LUT R7, R7, R2, RZ, 0xfc, !PT ;  /* 0x0000000207077212 */ /* 0x000fe400078efcff */
[----:B------:R-:W0:Y:S01]  /*0150*/  F2I.FTZ.U32.TRUNC.NTZ R3, R3 ;  /* 0x0000000300037305 */ /* 0x000e22000021f000 */
[C---:B------:R-:W-:Y:S02]  /*0160*/  LOP3.LUT R29, R17.reuse, 0x6, RZ, 0xfc, !PT ;  /* 0x00000006111d7812 */ /* 0x040fe400078efcff */
[----:B------:R-:W-:Y:S02]  /*0170*/  LOP3.LUT R4, R34, R7, RZ, 0xfc, !PT ;  /* 0x0000000722047212 */ /* 0x000fe400078efcff */
[C---:B------:R-:W-:Y:S02]  /*0180*/  LOP3.LUT R30, R17.reuse, 0x4, RZ, 0xfc, !PT ;  /* 0x00000004111e7812 */ /* 0x040fe400078efcff */
[----:B------:R-:W-:-:S02]  /*0190*/  LOP3.LUT R31, R17, 0x2, RZ, 0xfc, !PT ;  /* 0x00000002111f7812 */ /* 0x000fc400078efcff */
[----:B0-----:R-:W-:-:S05]  /*01a0*/  IADD3 R6, RZ, -R3, RZ ;  /* 0x80000003ff067210 */ /* 0x001fca0007ffe0ff */
[----:B------:R-:W-:Y:S01]  /*01b0*/  IMAD.MOV.U32 R2, RZ, RZ, R6 ;  /* 0x000000ffff027224 */ /* 0x000fe200078e0006 */
[----:B------:R-:W-:-:S03]  /*01c0*/  IABS R6, R4 ;  /* 0x0000000400067213 */ /* 0x000fc60000000000 */
[----:B------:R-:W-:Y:S01]  /*01d0*/  IMAD R9, R2, R13, RZ ;  /* 0x0000000d02097224 */ /* 0x000fe200078e02ff */
[----:B------:R-:W-:-:S05]  /*01e0*/  MOV R2, RZ ;  /* 0x000000ff00027202 */ /* 0x000fca0000000f00 */
[----:B------:R-:W-:-:S06]  /*01f0*/  IMAD.HI.U32 R3, R3, R9, R2 ;  /* 0x0000000903037227 */ /* 0x000fcc00078e0002 */
[----:B------:R-:W-:-:S04]  /*0200*/  IMAD.HI.U32 R8, R3, R6, RZ ;  /* 0x0000000603087227 */ /* 0x000fc800078e00ff */
[----:B------:R-:W-:-:S04]  /*0210*/  IMAD.MOV R2, RZ, RZ, -R8 ;  /* 0x000000ffff027224 */ /* 0x000fc800078e0a08 */
[----:B------:R-:W-:Y:S01]  /*0220*/  IMAD R6, R13, R2, R6 ;  /* 0x000000020d067224 */ /* 0x000fe200078e0206 */
[----:B------:R-:W-:-:S04]  /*0230*/  LOP3.LUT R2, R34, 0x3f, R0, 0xf8, !PT ;  /* 0x0000003f22027812 */ /* 0x000fc800078ef800 */
[----:B------:R-:W-:Y:S02]  /*0240*/  ISETP.GT.U32.AND P1, PT, R13, R6, PT ;  /* 0x000000060d00720c */ /* 0x000fe40003f24070 */
[----:B------:R-:W-:-:S05]  /*0250*/  IABS R10, R2 ;  /* 0x00000002000a7213 */ /* 0x000fca0000000000 */
[----:B------:R-:W-:Y:S01]  /*0260*/  IMAD.HI.U32 R9, R3, R10, RZ ;  /* 0x0000000a03097227 */ /* 0x000fe200078e00ff */
[----:B------:R-:W-:-:S04]  /*0270*/  SHF.R.U32.HI R3, RZ, 0x3, R0 ;  /* 0x00000003ff037819 */ /* 0x000fc80000011600 */
[----:B------:R-:W-:Y:S01]  /*0280*/  SGXT.U32 R3, R3, 0x2 ;  /* 0x000000020303781a */ /* 0x000fe20000000000 */
[----:B------:R-:W-:Y:S01]  /*0290*/  @!P1 IMAD.IADD R6, R6, 0x1, -R13 ;  /* 0x0000000106069824 */ /* 0x000fe200078e0a0d */
[----:B------:R-:W-:-:S04]  /*02a0*/  @!P1 IADD3 R8, R8, 0x1, RZ ;  /* 0x0000000108089810 */ /* 0x000fc80007ffe0ff */
[----:B------:R-:W-:Y:S02]  /*02b0*/  ISETP.GE.U32.AND P0, PT, R6, R13, PT ;  /* 0x0000000d0600720c */ /* 0x000fe40003f06070 */
[----:B------:R-:W-:-:S04]  /*02c0*/  LOP3.LUT R6, R34, c[0x0][0x190], R7, 0x36, !PT ;  /* 0x0000640022067a12 */ /* 0x000fc800078e3607 */
[----:B------:R-:W-:Y:S02]  /*02d0*/  ISETP.GE.AND P3, PT, R6, RZ, PT ;  /* 0x000000ff0600720c */ /* 0x000fe40003f66270 */
[----:B------:R-:W-:-:S05]  /*02e0*/  IADD3 R6, -R9, RZ, RZ ;  /* 0x000000ff09067210 */ /* 0x000fca0007ffe1ff */
[C---:B------:R-:W-:Y:S01]  /*02f0*/  IMAD R6, R13.reuse, R6, R10 ;  /* 0x000000060d067224 */ /* 0x040fe200078e020a */
[----:B------:R-:W-:Y:S02]  /*0300*/  @P0 IADD3 R8, R8, 0x1, RZ ;  /* 0x0000000108080810 */ /* 0x000fe40007ffe0ff */
[----:B------:R-:W-:Y:S02]  /*0310*/  LOP3.LUT R10, RZ, c[0x0][0x190], RZ, 0x33, !PT ;  /* 0x00006400ff0a7a12 */ /* 0x000fe400078e33ff */
[----:B------:R-:W-:Y:S01]  /*0320*/  ISETP.GT.U32.AND P1, PT, R13, R6, PT ;  /* 0x000000060d00720c */ /* 0x000fe20003f24070 */
[----:B------:R-:W-:-:S05]  /*0330*/  @!P3 IMAD.MOV R8, RZ, RZ, -R8 ;  /* 0x000000ffff08b224 */ /* 0x000fca00078e0a08 */
[----:B------:R-:W-:-:S05]  /*0340*/  SEL R8, R10, R8, !P2 ;  /* 0x000000080a087207 */ /* 0x000fca0005000000 */
[----:B------:R-:W-:Y:S02]  /*0350*/  IMAD.HI R11, R8, 0x66666667, RZ ;  /* 0x66666667080b7827 */ /* 0x000fe400078e02ff */
[----:B------:R-:W-:Y:S02]  /*0360*/  @!P1 IADD3 R9, R9, 0x1, RZ ;  /* 0x0000000109099810 */ /* 0x000fe40007ffe0ff */
[----:B------:R-:W-:Y:S01]  /*0370*/  @!P1 IMAD.IADD R6, R6, 0x1, -R13 ;  /* 0x0000000106069824 */ /* 0x000fe200078e0a0d */
[----:B------:R-:W-:-:S04]  /*0380*/  SHF.R.U32.HI R12, RZ, 0x1f, R11 ;  /* 0x0000001fff0c7819 */ /* 0x000fc8000001160b */
[----:B------:R-:W-:Y:S02]  /*0390*/  ISETP.GE.U32.AND P0, PT, R6, R13, PT ;  /* 0x0000000d0600720c */ /* 0x000fe40003f06070 */
[----:B------:R-:W-:Y:S02]  /*03a0*/  SHF.L.U32 R6, R5, 0x2, RZ ;  /* 0x0000000205067819 */ /* 0x000fe400000006ff */
[----:B------:R-:W-:Y:S02]  /*03b0*/  LOP3.LUT R5, R2, c[0x0][0x190], RZ, 0x3c, !PT ;  /* 0x0000640002057a12 */ /* 0x000fe400078e3cff */
[----:B------:R-:W-:Y:S02]  /*03c0*/  LEA.HI R11, R11, R12, RZ, 0x1e ;  /* 0x0000000c0b0b7211 */ /* 0x000fe400078ff0ff */
[----:B------:R-:W-:Y:S01]  /*03d0*/  ISETP.GE.AND P3, PT, R5, RZ, PT ;  /* 0x000000ff0500720c */ /* 0x000fe20003f66270 */
[----:B------:R-:W-:Y:S01]  /*03e0*/  IMAD.MOV.U32 R5, RZ, RZ, c[0x0][0x198] ;  /* 0x00006600ff057624 */ /* 0x000fe200078e00ff */
[----:B------:R-:W-:Y:S01]  /*03f0*/  LOP3.LUT R3, R6, R3, RZ, 0xfc, !PT ;  /* 0x0000000306037212 */ /* 0x000fe200078efcff */
[----:B------:R-:W-:Y:S01]  /*0400*/  IMAD R11, R11, -0xa, R8 ;  /* 0xfffffff60b0b7824 */ /* 0x000fe200078e0208 */
[----:B------:R-:W-:Y:S01]  /*0410*/  LOP3.LUT R6, R0, 0x1, RZ, 0xc0, !PT ;  /* 0x0000000100067812 */ /* 0x000fe200078ec0ff */
[----:B------:R-:W-:Y:S01]  /*0420*/  IMAD R5, R5, c[0x0][0x194], RZ ;  /* 0x0000650005057a24 */ /* 0x000fe200078e02ff */
[----:B------:R-:W-:-:S02]  /*0430*/  @P0 IADD3 R9, R9, 0x1, RZ ;  /* 0x0000000109090810 */ /* 0x000fc40007ffe0ff */
[----:B------:R-:W-:Y:S01]  /*0440*/  LOP3.LUT R12, R34, R3, RZ, 0xfc, !PT ;  /* 0x00000003220c7212 */ /* 0x000fe200078efcff */
[----:B------:R-:W-:Y:S01]  /*0450*/  IMAD R32, R6, 0x104, R7 ;  /* 0x0000010406207824 */ /* 0x000fe200078e0207 */
[C-C-:B------:R-:W-:Y:S01]  /*0460*/  LOP3.LUT R13, R34.reuse, 0x10, R3.reuse, 0xfe, !PT ;  /* 0x00000010220d7812 */ /* 0x140fe200078efe03 */
[----:B------:R-:W-:Y:S01]  /*0470*/  IMAD R6, R11, 0x20, R6 ;  /* 0x000000200b067824 */ /* 0x000fe200078e0206 */
[C---:B------:R-:W-:Y:S01]  /*0480*/  LOP3.LUT R35, R34.reuse, 0x20, R3, 0xfe, !PT ;  /* 0x0000002022237812 */ /* 0x040fe200078efe03 */
[----:B------:R-:W-:Y:S01]  /*0490*/  @!P3 IMAD.MOV R9, RZ, RZ, -R9 ;  /* 0x000000ffff09b224 */ /* 0x000fe200078e0a09 */
[--C-:B------:R-:W-:Y:S01]  /*04a0*/  LOP3.LUT R34, R34, 0x30, R3.reuse, 0xfe, !PT ;  /* 0x0000003022227812 */ /* 0x100fe200078efe03 */
[-CC-:B------:R-:W-:Y:S01]  /*04b0*/  IMAD R28, R17, R5.reuse, R2.reuse ;  /* 0x00000005111c7224 */ /* 0x180fe200078e0202 */
[----:B------:R-:W-:Y:S01]  /*04c0*/  LOP3.LUT R8, R0, 0x7, RZ, 0xc0, !PT ;  /* 0x0000000700087812 */ /* 0x000fe200078ec0ff */
[-CC-:B------:R-:W-:Y:S01]  /*04d0*/  IMAD R29, R29, R5.reuse, R2.reuse ;  /* 0x000000051d1d7224 */ /* 0x180fe200078e0202 */
[----:B------:R-:W-:Y:S01]  /*04e0*/  ISETP.GE.AND P0, PT, R4, c[0x0][0x19c], PT ;  /* 0x0000670004007a0c */ /* 0x000fe20003f06270 */
[--C-:B------:R-:W-:Y:S01]  /*04f0*/  IMAD R30, R30, R5, R2.reuse ;  /* 0x000000051e1e7224 */ /* 0x100fe200078e0202 */
[----:B------:R-:W-:Y:S01]  /*0500*/  SEL R9, R10, R9, !P2 ;  /* 0x000000090a097207 */ /* 0x000fe20005000000 */
[----:B------:R-:W-:Y:S01]  /*0510*/  IMAD R3, R8, 0x41, R3 ;  /* 0x0000004108037824 */ /* 0x000fe200078e0203 */
[----:B------:R-:W-:Y:S01]  /*0520*/  LEA R4, R5, -c[0x0][0x190], 0x7 ;  /* 0x8000640005047a11 */ /* 0x000fe200078e38ff */
[----:B------:R-:W-:Y:S01]  /*0530*/  CS2R R10, SRZ ;  /* 0x00000000000a7805 */ /* 0x000fe2000001ff00 */
[----:B------:R-:W-:Y:S01]  /*0540*/  ISETP.GE.AND P4, PT, R35, c[0x0][0x19c], PT ;  /* 0x0000670023007a0c */ /* 0x000fe20003f86270 */
[----:B------:R-:W-:Y:S01]  /*0550*/  IMAD R31, R31, R5, R2 ;  /* 0x000000051f1f7224 */ /* 0x000fe200078e0202 */
[----:B------:R-:W-:Y:S01]  /*0560*/  MOV R7, 0x2 ;  /* 0x0000000200077802 */ /* 0x000fe20000000f00 */
[----:B------:R-:W-:Y:S01]  /*0570*/  IMAD R4, R9, R4, RZ ;  /* 0x0000000409047224 */ /* 0x000fe200078e02ff */
[----:B------:R-:W-:Y:S01]  /*0580*/  SHF.L.U32 R6, R6, 0x2, RZ ;  /* 0x0000000206067819 */ /* 0x000fe200000006ff */
[----:B------:R-:W-:Y:S01]  /*0590*/  IMAD.MOV.U32 R9, RZ, RZ, RZ ;  /* 0x000000ffff097224 */ /* 0x000fe200078e00ff */
[----:B------:R-:W-:-:S02]  /*05a0*/  ISETP.GE.AND P3, PT, R34, c[0x0][0x19c], PT ;  /* 0x0000670022007a0c */ /* 0x000fc40003f66270 */
[----:B------:R-:W-:Y:S01]  /*05b0*/  P2R R8, PR, RZ, 0x10 ;  /* 0x00000010ff087803 */ /* 0x000fe20000000000 */
[----:B------:R-:W-:Y:S01]  /*05c0*/  IMAD.WIDE R6, R6, R7, c[0x0][0x168] ;  /* 0x00005a0006067625 */ /* 0x000fe200078e0207 */
[----:B------:R-:W-:Y:S02]  /*05d0*/  ISETP.GE.AND P1, PT, R12, c[0x0][0x19c], PT ;  /* 0x000067000c007a0c */ /* 0x000fe40003f26270 */
[----:B------:R-:W-:Y:S02]  /*05e0*/  ISETP.GE.AND P2, PT, R13, c[0x0][0x19c], PT ;  /* 0x000067000d007a0c */ /* 0x000fe40003f46270 */
[----:B------:R-:W-:Y:S01]  /*05f0*/  P2R R8, PR, RZ, 0x8 ;  /* 0x00000008ff087803 */ /* 0x000fe20000000000 */
[----:B------:R-:W-:Y:S01]  /*0600*/  IMAD.MOV.U32 R8, RZ, RZ, -0x8 ;  /* 0xfffffff8ff087424 */ /* 0x000fe200078e00ff */
[----:B------:R-:W-:Y:S01]  /*0610*/  CS2R R12, SRZ ;  /* 0x00000000000c7805 */ /* 0x000fe2000001ff00 */
[----:B------:R-:W-:Y:S02]  /*0620*/  ISETP.GE.AND P3, PT, R2, c[0x0][0x19c], PT ;  /* 0x0000670002007a0c */ /* 0x000fe40003f66270 */
[----:B------:R-:W-:-:S02]  /*0630*/  SHF.L.U32 R32, R32, 0x1, RZ ;  /* 0x0000000120207819 */ /* 0x000fc400000006ff */
.L_x_1:
[----:B------:R-:W-:Y:S01]  /*0640*/  CS2R R22, SRZ ;  /* 0x0000000000167805 */ /* 0x000fe2000001ff00 */
[----:B------:R-:W-:-:S05]  /*0650*/  ULDC.64 UR4, c[0x0][0x118] ;  /* 0x0000460000047ab9 */ /* 0x000fca0000000a00 */
[----:B------:R-:W2:Y:S01]  /*0660*/  @!P0 LDG.E.EL.64 R22, [R6.64] ;  /* 0x0000000406168981 */ /* 0x000ea2000c2e1b00 */
[----:B------:R-:W-:Y:S01]  /*0670*/  MOV R33, 0x2 ;  /* 0x0000000200217802 */ /* 0x000fe20000000f00 */
[C---:B------:R-:W-:Y:S01]  /*0680*/  IMAD.IADD R45, R4.reuse, 0x1, R28 ;  /* 0x00000001042d7824 */ /* 0x040fe200078e021c */
[----:B------:R-:W-:Y:S01]  /*0690*/  PRMT R36, RZ, 0x7610, R36 ;  /* 0x00007610ff247816 */ /* 0x000fe20000000024 */
[C---:B------:R-:W-:Y:S01]  /*06a0*/  IMAD.IADD R42, R4.reuse, 0x1, R31 ;  /* 0x00000001042a7824 */ /* 0x040fe200078e021f */
[----:B------:R-:W-:Y:S01]  /*06b0*/  PRMT R0, RZ, 0x7610, R0 ;  /* 0x00007610ff007816 */ /* 0x000fe20000000000 */
[----:B------:R-:W-:Y:S01]  /*06c0*/  IMAD.WIDE R26, R45, R33, c[0x0][0x160] ;  /* 0x000058002d1a7625 */ /* 0x000fe200078e0221 */
[----:B------:R-:W-:-:S03]  /*06d0*/  IADD3 R40, R4, R30, RZ ;  /* 0x0000001e04287210 */ /* 0x000fc60007ffe0ff */
[-C--:B------:R-:W-:Y:S01]  /*06e0*/  IMAD.WIDE R24, R42, R33.reuse, c[0x0][0x160] ;  /* 0x000058002a187625 */ /* 0x080fe200078e0221 */
[----:B------:R0:W3:Y:S03]  /*06f0*/  @!P3 LDG.E.EL.U16 R36, [R26.64] ;  /* 0x000000041a24b981 */ /* 0x0000e6000c2e1500 */
[----:B------:R-:W-:Y:S01]  /*0700*/  IMAD.IADD R38, R4, 0x1, R29 ;  /* 0x0000000104267824 */ /* 0x000fe200078e021d */
[----:B------:R-:W-:Y:S01]  /*0710*/  PRMT R39, RZ, 0x7610, R39 ;  /* 0x00007610ff277816 */ /* 0x000fe20000000027 */
[----:B------:R1:W4:Y:S01]  /*0720*/  @!P3 LDG.E.EL.U16 R0, [R24.64] ;  /* 0x000000041800b981 */ /* 0x000322000c2e1500 */
[----:B------:R-:W-:Y:S01]  /*0730*/  PRMT R37, RZ, 0x7610, R37 ;  /* 0x00007610ff257816 */ /* 0x000fe20000000025 */
[----:B0-----:R-:W-:Y:S01]  /*0740*/  IMAD.WIDE R26, R38, R33, c[0x0][0x160] ;  /* 0x00005800261a7625 */ /* 0x001fe200078e0221 */
[----:B------:R-:W-:-:S03]  /*0750*/  PRMT R44, RZ, 0x7610, R44 ;  /* 0x00007610ff2c7816 */ /* 0x000fc6000000002c */
[-C--:B-1----:R-:W-:Y:S01]  /*0760*/  IMAD.WIDE R24, R40, R33.reuse, c[0x0][0x160] ;  /* 0x0000580028187625 */ /* 0x082fe200078e0221 */
[----:B------:R0:W5:Y:S04]  /*0770*/  @!P3 LDG.E.EL.U16 R39, [R26.64] ;  /* 0x000000041a27b981 */ /* 0x000168000c2e1500 */
[----:B------:R1:W3:Y:S01]  /*0780*/  @!P3 LDG.E.EL.U16 R37, [R24.64] ;  /* 0x000000041825b981 */ /* 0x0002e2000c2e1500 */
[----:B0-----:R-:W-:-:S03]  /*0790*/  IMAD.WIDE R26, R45, R33, c[0x0][0x170] ;  /* 0x00005c002d1a7625 */ /* 0x001fc600078e0221 */
[----:B------:R-:W-:Y:S06]  /*07a0*/  BAR.SYNC 0x0 ;  /* 0x0000000000007b1d */ /* 0x000fec0000000000 */
[----:B------:R-:W-:Y:S01]  /*07b0*/  PRMT R45, RZ, 0x7610, R45 ;  /* 0x00007610ff2d7816 */ /* 0x000fe2000000002d */
[----:B-1----:R-:W-:Y:S01]  /*07c0*/  IMAD.WIDE R24, R40, R33, c[0x0][0x170] ;  /* 0x00005c0028187625 */ /* 0x002fe200078e0221 */
[----:B--2---:R-:W-:Y:S02]  /*07d0*/  SEL R22, R22, RZ, !P0 ;  /* 0x000000ff16167207 */ /* 0x004fe40004000000 */
[----:B------:R-:W-:-:S02]  /*07e0*/  SEL R23, R23, RZ, !P0 ;  /* 0x000000ff17177207 */ /* 0x000fc40004000000 */
[----:B------:R-:W-:Y:S02]  /*07f0*/  SHF.R.U32.HI R41, RZ, 0x10, R22 ;  /* 0x00000010ff297819 */ /* 0x000fe40000011616 */
[----:B------:R-:W-:Y:S01]  /*0800*/  SHF.R.U32.HI R43, RZ, 0x10, R23 ;  /* 0x00000010ff2b7819 */ /* 0x000fe20000011617 */
[----:B------:R-:W-:Y:S04]  /*0810*/  STS.U16 [R32], R22 ;  /* 0x0000001620007388 */ /* 0x000fe80000000400 */
[----:B------:R0:W-:Y:S04]  /*0820*/  STS.U16 [R32+0x82], R41 ;  /* 0x0000822920007388 */ /* 0x0001e80000000400 */
[----:B------:R-:W-:Y:S04]  /*0830*/  STS.U16 [R32+0x104], R23 ;  /* 0x0001041720007388 */ /* 0x000fe80000000400 */
[----:B------:R-:W-:Y:S01]  /*0840*/  STS.U16 [R32+0x186], R43 ;  /* 0x0001862b20007388 */ /* 0x000fe20000000400 */
[----:B0-----:R-:W-:-:S03]  /*0850*/  PRMT R41, RZ, 0x7610, R41 ;  /* 0x00007610ff297816 */ /* 0x001fc60000000029 */
[----:B------:R-:W-:Y:S06]  /*0860*/  BAR.SYNC 0x0 ;  /* 0x0000000000007b1d */ /* 0x000fec0000000000 */
[----:B------:R-:W-:Y:S01]  /*0870*/  PRMT R43, RZ, 0x7610, R43 ;  /* 0x00007610ff2b7816 */ /* 0x000fe2000000002b */
[----:B------:R0:W2:Y:S01]  /*0880*/  @!P3 LDG.E.EL.U16 R44, [R26.64] ;  /* 0x000000041a2cb981 */ /* 0x0000a2000c2e1500 */
[----:B------:R-:W-:-:S03]  /*0890*/  IMAD.WIDE R22, R42, R33, c[0x0][0x170] ;  /* 0x00005c002a167625 */ /* 0x000fc600078e0221 */
[----:B------:R1:W2:Y:S04]  /*08a0*/  @!P3 LDG.E.EL.U16 R41, [R24.64] ;  /* 0x000000041829b981 */ /* 0x0002a8000c2e1500 */
[----:B------:R1:W2:Y:S01]  /*08b0*/  @!P3 LDG.E.EL.U16 R43, [R22.64] ;  /* 0x00000004162bb981 */ /* 0x0002a2000c2e1500 */
[----:B0-----:R-:W-:-:S05]  /*08c0*/  IMAD.WIDE R26, R38, R33, c[0x0][0x170] ;  /* 0x00005c00261a7625 */ /* 0x001fca00078e0221 */
[----:B------:R0:W2:Y:S04]  /*08d0*/  @!P3 LDG.E.EL.U16 R45, [R26.64] ;  /* 0x000000041a2db981 */ /* 0x0000a8000c2e1500 */
[----:B------:R-:W0:Y:S02]  /*08e0*/  S2R R33, SR_TID.X ;  /* 0x0000000000217919 */ /* 0x000e240000002100 */
[----:B0-----:R-:W-:-:S05]  /*08f0*/  LOP3.LUT R38, R33, 0x3f, RZ, 0xc0, !PT ;  /* 0x0000003f21267812 */ /* 0x001fca00078ec0ff */
[----:B------:R-:W-:-:S05]  /*0900*/  IMAD R33, R17, 0x41, R38 ;  /* 0x0000004111217824 */ /* 0x000fca00078e0226 */
[----:B-1----:R-:W-:-:S05]  /*0910*/  SHF.L.U32 R24, R33, 0x1, RZ ;  /* 0x0000000121187819 */ /* 0x002fca00000006ff */
[----:B------:R-:W0:Y:S04]  /*0920*/  LDS.U16 R40, [R24+0x208] ;  /* 0x0002080018287984 */ /* 0x000e280000000400 */
[----:B------:R-:W1:Y:S04]  /*0930*/  LDS.U16 R22, [R24] ;  /* 0x0000000018167984 */ /* 0x000e680000000400 */
[----:B------:R-:W5:Y:S04]  /*0940*/  LDS.U16 R42, [R24+0x104] ;  /* 0x00010400182a7984 */ /* 0x000f680000000400 */
[----:B------:R-:W5:Y:S01]  /*0950*/  LDS.U16 R38, [R24+0x30c] ;  /* 0x00030c0018267984 */ /* 0x000f620000000400 */
[----:B---3--:R-:W-:-:S02]  /*0960*/  SEL R36, R36, RZ, !P3 ;  /* 0x000000ff24247207 */ /* 0x008fc40005800000 */
[----:B------:R-:W-:Y:S02]  /*0970*/  SEL R37, R37, RZ, !P3 ;  /* 0x000000ff25257207 */ /* 0x000fe40005800000 */
[----:B----4-:R-:W-:Y:S01]  /*0980*/  SEL R25, R0, RZ, !P3 ;  /* 0x000000ff00197207 */ /* 0x010fe20005800000 */
[----:B------:R-:W-:Y:S02]  /*0990*/  HADD2.F32 R0, -RZ, R36.H0_H0 ;  /* 0x20000024ff007230 */ /* 0x000fe40000004100 */
[----:B------:R-:W-:Y:S01]  /*09a0*/  HADD2.F32 R36, -RZ, R37.H0_H0 ;  /* 0x20000025ff247230 */ /* 0x000fe20000004100 */
[----:B------:R-:W-:Y:S01]  /*09b0*/  ISETP.NE.AND P4, PT, R8, -0x8, PT ;  /* 0xfffffff80800780c */ /* 0x000fe20003f85270 */
[----:B------:R-:W-:Y:S02]  /*09c0*/  HADD2.F32 R25, -RZ, R25.H0_H0 ;  /* 0x20000019ff197230 */ /* 0x000fe40000004100 */
[----:B0-----:R-:W-:Y:S02]  /*09d0*/  HADD2.F32 R27, -RZ, R40.H0_H0 ;  /* 0x20000028ff1b7230 */ /* 0x001fe40000004100 */
[----:B-1----:R-:W-:Y:S01]  /*09e0*/  HADD2.F32 R23, -RZ, R22.H0_H0 ;  /* 0x20000016ff177230 */ /* 0x002fe20000004100 */
[----:B-----5:R-:W-:-:S02]  /*09f0*/  SEL R22, R39, RZ, !P3 ;  /* 0x000000ff27167207 */ /* 0x020fc40005800000 */
[----:B------:R-:W-:Y:S01]  /*0a00*/  FADD R36, R36, R27 ;  /* 0x0000001b24247221 */ /* 0x000fe20000000000 */
[----:B------:R-:W-:Y:S01]  /*0a10*/  HADD2.F32 R42, -RZ, R42.H0_H0 ;  /* 0x2000002aff2a7230 */ /* 0x000fe20000004100 */
[----:B------:R-:W-:Y:S01]  /*0a20*/  FADD R0, R0, R23 ;  /* 0x0000001700007221 */ /* 0x000fe20000000000 */
[----:B------:R-:W-:Y:S02]  /*0a30*/  HADD2.F32 R22, -RZ, R22.H0_H0 ;  /* 0x20000016ff167230 */ /* 0x000fe40000004100 */
[----:B------:R-:W-:Y:S01]  /*0a40*/  HADD2.F32 R23, -RZ, R38.H0_H0 ;  /* 0x20000026ff177230 */ /* 0x000fe20000004100 */
[----:B------:R-:W-:-:S04]  /*0a50*/  FADD R25, R25, R42 ;  /* 0x0000002a19197221 */ /* 0x000fc80000000000 */
[----:B------:R-:W-:Y:S01]  /*0a60*/  FADD R22, R22, R23 ;  /* 0x0000001716167221 */ /* 0x000fe20000000000 */
[----:B------:R-:W-:Y:S02]  /*0a70*/  MOV R23, 0x3f800000 ;  /* 0x3f80000000177802 */ /* 0x000fe40000000f00 */
[----:B--2---:R-:W-:Y:S02]  /*0a80*/  SEL R37, R44, RZ, !P3 ;  /* 0x000000ff2c257207 */ /* 0x004fe40005800000 */
[----:B------:R-:W-:Y:S02]  /*0a90*/  SEL R27, R41, RZ, !P3 ;  /* 0x000000ff291b7207 */ /* 0x000fe40005800000 */
[----:B------:R-:W-:Y:S01]  /*0aa0*/  SEL R24, R43, RZ, !P3 ;  /* 0x000000ff2b187207 */ /* 0x000fe20005800000 */
[----:B------:R-:W-:Y:S01]  /*0ab0*/  HADD2.F32 R37, -RZ, R37.H0_H0 ;  /* 0x20000025ff257230 */ /* 0x000fe20000004100 */
[----:B------:R-:W-:-:S03]  /*0ac0*/  SEL R45, R45, RZ, !P3 ;  /* 0x000000ff2d2d7207 */ /* 0x000fc60005800000 */
[----:B------:R-:W-:Y:S02]  /*0ad0*/  HADD2.F32 R24, -RZ, R24.H0_H0 ;  /* 0x20000018ff187230 */ /* 0x000fe40000004100 */
[----:B------:R-:W-:Y:S02]  /*0ae0*/  HADD2.F32 R27, -RZ, R27.H0_H0 ;  /* 0x2000001bff1b7230 */ /* 0x000fe40000004100 */
[----:B------:R-:W-:Y:S01]  /*0af0*/  HADD2.F32 R45, -RZ, R45.H0_H0 ;  /* 0x2000002dff2d7230 */ /* 0x000fe20000004100 */
[----:B------:R-:W-:Y:S01]  /*0b00*/  FFMA R38, R37, 0.125, R0 ;  /* 0x3e00000025267823 */ /* 0x000fe20000000000 */
[----:B------:R-:W-:Y:S01]  /*0b10*/  FFMA R25, R24, 0.125, R25 ;  /* 0x3e00000018197823 */ /* 0x000fe20000000019 */
[----:B------:R-:W-:Y:S01]  /*0b20*/  FFMA R36, R27, 0.125, R36 ;  /* 0x3e0000001b247823 */ /* 0x000fe20000000024 */
[----:B------:R-:W-:Y:S01]  /*0b30*/  IMAD.MOV.U32 R24, RZ, RZ, 0x3f800000 ;  /* 0x3f800000ff187424 */ /* 0x000fe200078e00ff */
[----:B------:R-:W-:Y:S01]  /*0b40*/  FFMA R26, R45, 0.125, R22 ;  /* 0x3e0000002d1a7823 */ /* 0x000fe20000000016 */
[----:B------:R-:W-:Y:S01]  /*0b50*/  IMAD.MOV.U32 R22, RZ, RZ, 0x3f800000 ;  /* 0x3f800000ff167424 */ /* 0x000fe200078e00ff */
[----:B------:R-:W-:Y:S01]  /*0b60*/  MOV R0, 0x3f800000 ;  /* 0x3f80000000007802 */ /* 0x000fe20000000f00 */
[----:B------:R-:W-:Y:S01]  /*0b70*/  IMAD.MOV.U32 R44, RZ, RZ, RZ ;  /* 0x000000ffff2c7224 */ /* 0x000fe200078e00ff */
[----:B------:R-:W-:Y:S01]  /*0b80*/  MOV R27, RZ ;  /* 0x000000ff001b7202 */ /* 0x000fe20000000f00 */
[----:B------:R-:W-:Y:S01]  /*0b90*/  CS2R R40, SRZ ;  /* 0x0000000000287805 */ /* 0x000fe2000001ff00 */
[----:B------:R-:W-:Y:S05]  /*0ba0*/  @!P4 BRA `(.L_x_0) ;  /* 0x000004200000c947 */ /* 0x000fea0003800000 */
[----:B------:R-:W-:Y:S01]  /*0bb0*/  FADD R24, R10, 1 ;  /* 0x3f8000000a187421 */ /* 0x000fe20000000000 */
[----:B------:R-:W-:Y:S01]  /*0bc0*/  FADD R23, R12, 1 ;  /* 0x3f8000000c177421 */ /* 0x000fe20000000000 */
[----:B------:R-:W-:Y:S01]  /*0bd0*/  FADD R22, R14, 1 ;  /* 0x3f8000000e167421 */ /* 0x000fe20000000000 */
[----:B------:R-:W-:Y:S01]  /*0be0*/  FADD R0, R16, 1 ;  /* 0x3f80000010007421 */ /* 0x000fe20000000000 */
[----:B------:R-:W-:Y:S06]  /*0bf0*/  BAR.SYNC 0x0 ;  /* 0x0000000000007b1d */ /* 0x000fec0000000000 */
[----:B------:R-:W-:Y:S01]  /*0c00*/  STS [R3.X4], R24 ;  /* 0x0000001803007388 */ /* 0x000fe20000004800 */
[----:B------:R-:W-:-:S03]  /*0c10*/  FADD R44, R38, -R15 ;  /* 0x8000000f262c7221 */ /* 0x000fc60000000000 */
[----:B------:R-:W-:Y:S01]  /*0c20*/  STS [R3.X4+0x40], R23 ;  /* 0x0000401703007388 */ /* 0x000fe20000004800 */
[----:B------:R-:W-:-:S03]  /*0c30*/  FMUL R27, R44, 0.25 ;  /* 0x3e8000002c1b7820 */ /* 0x000fc60000400000 */
[----:B------:R-:W-:Y:S04]  /*0c40*/  STS [R3.X4+0x80], R22 ;  /* 0x0000801603007388 */ /* 0x000fe80000004800 */
[----:B------:R-:W-:Y:S04]  /*0c50*/  STS [R3.X4+0xc0], R0 ;  /* 0x0000c00003007388 */ /* 0x000fe80000004800 */
[----:B------:R-:W-:Y:S06]  /*0c60*/  BAR.SYNC 0x0 ;  /* 0x0000000000007b1d */ /* 0x000fec0000000000 */
[----:B------:R-:W0:Y:S04]  /*0c70*/  LDS R42, [R33.X4] ;  /* 0x00000000212a7984 */ /* 0x000e280000004800 */
[----:B------:R-:W1:Y:S04]  /*0c80*/  LDS R43, [R33.X4+0x208] ;  /* 0x00020800212b7984 */ /* 0x000e680000004800 */
[----:B------:R-:W2:Y:S04]  /*0c90*/  LDS R45, [R33.X4+0x410] ;  /* 0x00041000212d7984 */ /* 0x000ea80000004800 */
[----:B------:R-:W3:Y:S01]  /*0ca0*/  LDS R33, [R33.X4+0x618] ;  /* 0x0006180021217984 */ /* 0x000ee20000004800 */
[----:B0-----:R-:W-:-:S02]  /*0cb0*/  FSETP.GT.AND P4, PT, |R42|, 8.50705917302346158658e+37, PT ;  /* 0x7e8000002a00780b */ /* 0x001fc40003f84200 */
[----:B------:R-:W-:Y:S02]  /*0cc0*/  FSETP.GEU.AND P5, PT, |R42|, 1.175494350822287508e-38, PT ;  /* 0x008000002a00780b */ /* 0x000fe40003fae200 */
[----:B-1----:R-:W-:Y:S02]  /*0cd0*/  FSETP.GT.AND P6, PT, |R43|, 8.50705917302346158658e+37, PT ;  /* 0x7e8000002b00780b */ /* 0x002fe40003fc4200 */
[----:B------:R-:W-:Y:S01]  /*0ce0*/  FSEL R37, R27, R44, P4 ;  /* 0x0000002c1b257208 */ /* 0x000fe20002000000 */
[----:B------:R-:W-:-:S04]  /*0cf0*/  FADD R27, R25, -R20 ;  /* 0x80000014191b7221 */ /* 0x000fc80000000000 */
[----:B------:R-:W-:Y:S02]  /*0d00*/  FMUL R40, R27, 0.25 ;  /* 0x3e8000001b287820 */ /* 0x000fe40000400000 */
[----:B------:R-:W-:Y:S01]  /*0d10*/  @P4 FMUL R42, R42, 0.25 ;  /* 0x3e8000002a2a4820 */ /* 0x000fe20000400000 */
[----:B------:R-:W-:Y:S01]  /*0d20*/  FSETP.GEU.AND P4, PT, |R43|, 1.175494350822287508e-38, PT ;  /* 0x008000002b00780b */ /* 0x000fe20003f8e200 */
[----:B------:R-:W-:Y:S01]  /*0d30*/  @!P5 FMUL R37, R37, 16777216 ;  /* 0x4b8000002525d820 */ /* 0x000fe20000400000 */
[----:B------:R-:W-:Y:S01]  /*0d40*/  FSEL R41, R40, R27, P6 ;  /* 0x0000001b28297208 */ /* 0x000fe20003000000 */
[----:B------:R-:W-:Y:S01]  /*0d50*/  @!P5 FMUL R42, R42, 16777216 ;  /* 0x4b8000002a2ad820 */ /* 0x000fe20000400000 */
[----:B--2---:R-:W-:Y:S01]  /*0d60*/  FSETP.GT.AND P5, PT, |R45|, 8.50705917302346158658e+37, PT ;  /* 0x7e8000002d00780b */ /* 0x004fe20003fa4200 */
[----:B------:R-:W-:Y:S01]  /*0d70*/  @P6 FMUL R43, R43, 0.25 ;  /* 0x3e8000002b2b6820 */ /* 0x000fe20000400000 */
[----:B------:R-:W-:Y:S01]  /*0d80*/  FADD R40, R36, -R19 ;  /* 0x8000001324287221 */ /* 0x000fe20000000000 */
[----:B------:R-:W-:-:S02]  /*0d90*/  FSETP.GEU.AND P6, PT, |R45|, 1.175494350822287508e-38, PT ;  /* 0x008000002d00780b */ /* 0x000fc40003fce200 */
[----:B------:R-:W0:Y:S01]  /*0da0*/  MUFU.RCP R42, R42 ;  /* 0x0000002a002a7308 */ /* 0x000e220000001000 */
[----:B------:R-:W-:-:S03]  /*0db0*/  FMUL R39, R40, 0.25 ;  /* 0x3e80000028277820 */ /* 0x000fc60000400000 */
[----:B------:R-:W-:Y:S01]  /*0dc0*/  @!P4 FMUL R43, R43, 16777216 ;  /* 0x4b8000002b2bc820 */ /* 0x000fe20000400000 */
[----:B------:R-:W-:Y:S01]  /*0dd0*/  @!P4 FMUL R41, R41, 16777216 ;  /* 0x4b8000002929c820 */ /* 0x000fe20000400000 */
[----:B---3--:R-:W-:Y:S02]  /*0de0*/  FSETP.GT.AND P4, PT, |R33|, 8.50705917302346158658e+37, PT ;  /* 0x7e8000002100780b */ /* 0x008fe40003f84200 */
[----:B------:R-:W-:Y:S01]  /*0df0*/  @P5 FMUL R45, R45, 0.25 ;  /* 0x3e8000002d2d5820 */ /* 0x000fe20000400000 */
[----:B------:R-:W-:Y:S01]  /*0e00*/  FSEL R39, R39, R40, P5 ;  /* 0x0000002827277208 */ /* 0x000fe20002800000 */
[----:B------:R-:W1:Y:S01]  /*0e10*/  MUFU.RCP R43, R43 ;  /* 0x0000002b002b7308 */ /* 0x000e620000001000 */
[----:B------:R-:W-:Y:S01]  /*0e20*/  FSETP.GEU.AND P5, PT, |R33|, 1.175494350822287508e-38, PT ;  /* 0x008000002100780b */ /* 0x000fe20003fae200 */
[----:B------:R-:W-:Y:S02]  /*0e30*/  @!P6 FMUL R45, R45, 16777216 ;  /* 0x4b8000002d2de820 */ /* 0x000fe40000400000 */
[----:B------:R-:W-:Y:S01]  /*0e40*/  @!P6 FMUL R39, R39, 16777216 ;  /* 0x4b8000002727e820 */ /* 0x000fe20000400000 */
[----:B0-----:R-:W-:-:S03]  /*0e50*/  FFMA R37, R42, R37, R15 ;  /* 0x000000252a257223 */ /* 0x001fc6000000000f */
[----:B------:R-:W0:Y:S01]  /*0e60*/  MUFU.RCP R45, R45 ;  /* 0x0000002d002d7308 */ /* 0x000e220000001000 */
[----:B------:R-:W-:Y:S01]  /*0e70*/  @P4 FMUL R33, R33, 0.25 ;  /* 0x3e80000021214820 */ /* 0x000fe20000400000 */
[----:B------:R-:W-:-:S04]  /*0e80*/  FADD R38, R38, -R37 ;  /* 0x8000002526267221 */ /* 0x000fc80000000000 */
[----:B------:R-:W-:Y:S01]  /*0e90*/  @!P5 FMUL R33, R33, 16777216 ;  /* 0x4b8000002121d820 */ /* 0x000fe20000400000 */
[----:B------:R-:W-:Y:S01]  /*0ea0*/  FFMA R44, R44, R38, R9 ;  /* 0x000000262c2c7223 */ /* 0x000fe20000000009 */
[----:B-1----:R-:W-:Y:S01]  /*0eb0*/  FFMA R42, R43, R41, R20 ;  /* 0x000000292b2a7223 */ /* 0x002fe20000000014 */
[----:B------:R-:W-:-:S03]  /*0ec0*/  FADD R41, R26, -R21 ;  /* 0x800000151a297221 */ /* 0x000fc60000000000 */
[----:B------:R-:W1:Y:S01]  /*0ed0*/  MUFU.RCP R33, R33 ;  /* 0x0000002100217308 */ /* 0x000e620000001000 */
[----:B------:R-:W-:Y:S01]  /*0ee0*/  FMUL R43, R41, 0.25 ;  /* 0x3e800000292b7820 */ /* 0x000fe20000400000 */
[----:B------:R-:W-:Y:S01]  /*0ef0*/  FADD R38, R25, -R42 ;  /* 0x8000002a19267221 */ /* 0x000fe20000000000 */
[----:B0-----:R-:W-:-:S03]  /*0f00*/  FFMA R39, R45, R39, R19 ;  /* 0x000000272d277223 */ /* 0x001fc60000000013 */
[----:B------:R-:W-:Y:S01]  /*0f10*/  FSEL R43, R43, R41, P4 ;  /* 0x000000292b2b7208 */ /* 0x000fe20002000000 */
[----:B------:R-:W-:Y:S01]  /*0f20*/  FFMA R27, R27, R38, R18 ;  /* 0x000000261b1b7223 */ /* 0x000fe20000000012 */
[----:B------:R-:W-:Y:S01]  /*0f30*/  FADD R25, R36, -R39 ;  /* 0x8000002724197221 */ /* 0x000fe20000000000 */
[----:B------:R-:W-:Y:S02]  /*0f40*/  IMAD.MOV.U32 R38, RZ, RZ, R37 ;  /* 0x000000ffff267224 */ /* 0x000fe400078e0025 */
[----:B------:R-:W-:Y:S01]  /*0f50*/  @!P5 FMUL R43, R43, 16777216 ;  /* 0x4b8000002b2bd820 */ /* 0x000fe20000400000 */
[----:B------:R-:W-:Y:S01]  /*0f60*/  FFMA R40, R40, R25, R11 ;  /* 0x0000001928287223 */ /* 0x000fe2000000000b */
[----:B------:R-:W-:Y:S01]  /*0f70*/  MOV R25, R42 ;  /* 0x0000002a00197202 */ /* 0x000fe20000000f00 */
[----:B------:R-:W-:Y:S01]  /*0f80*/  IMAD.MOV.U32 R36, RZ, RZ, R39 ;  /* 0x000000ffff247224 */ /* 0x000fe200078e0027 */
[----:B-1----:R-:W-:-:S04]  /*0f90*/  FFMA R43, R33, R43, R21 ;  /* 0x0000002b212b7223 */ /* 0x002fc80000000015 */
[----:B------:R-:W-:-:S04]  /*0fa0*/  FADD R26, R26, -R43 ;  /* 0x8000002b1a1a7221 */ /* 0x000fc80000000000 */
[----:B------:R-:W-:Y:S01]  /*0fb0*/  FFMA R41, R41, R26, R13 ;  /* 0x0000001a29297223 */ /* 0x000fe2000000000d */
[----:B------:R-:W-:-:S02]  /*0fc0*/  MOV R26, R43 ;  /* 0x0000002b001a7202 */ /* 0x000fc40000000f00 */
.L_x_0:
[----:B------:R-:W-:Y:S01]  /*0fd0*/  IADD3 R6, P4, R6, 0x10, RZ ;  /* 0x0000001006067810 */ /* 0x000fe20007f9e0ff */
[C---:B------:R-:W-:Y:S01]  /*0fe0*/  IMAD R30, R5.reuse, 0x8, R30 ;  /* 0x00000008051e7824 */ /* 0x040fe200078e021e */
[----:B------:R-:W-:Y:S01]  /*0ff0*/  IADD3 R8, R8, 0x8, RZ ;  /* 0x0000000808087810 */ /* 0x000fe20007ffe0ff */
[----:B------:R-:W-:Y:S01]  /*1000*/  IMAD R28, R5, 0x8, R28 ;  /* 0x00000008051c7824 */ /* 0x000fe200078e021c */
[----:B------:R-:W-:Y:S01]  /*1010*/  ISETP.GE.AND P6, PT, R35, c[0x0][0x19c], PT ;  /* 0x0000670023007a0c */ /* 0x000fe20003fc6270 */
[----:B------:R-:W-:Y:S01]  /*1020*/  IMAD.X R7, RZ, RZ, R7, P4 ;  /* 0x000000ffff077224 */ /* 0x000fe200020e0607 */
[----:B------:R-:W-:Y:S02]  /*1030*/  ISETP.GE.U32.AND P4, PT, R8, 0x78, PT ;  /* 0x000000780800780c */ /* 0x000fe40003f86070 */
[----:B------:R-:W-:Y:S02]  /*1040*/  ISETP.GE.AND P5, PT, R34, c[0x0][0x19c], PT ;  /* 0x0000670022007a0c */ /* 0x000fe40003fa6270 */
[----:B------:R-:W-:-:S02]  /*1050*/  FSEL R15, R38, R15, !P3 ;  /* 0x0000000f260f7208 */ /* 0x000fc40005800000 */
[----:B------:R-:W-:Y:S02]  /*1060*/  FSEL R20, R25, R20, !P3 ;  /* 0x0000001419147208 */ /* 0x000fe40005800000 */
[----:B------:R-:W-:Y:S02]  /*1070*/  FSEL R19, R36, R19, !P3 ;  /* 0x0000001324137208 */ /* 0x000fe40005800000 */
[----:B------:R-:W-:Y:S02]  /*1080*/  FSEL R21, R26, R21, !P3 ;  /* 0x000000151a157208 */ /* 0x000fe40005800000 */
[----:B------:R-:W-:Y:S02]  /*1090*/  FSEL R9, R44, R9, !P3 ;  /* 0x000000092c097208 */ /* 0x000fe40005800000 */
[----:B------:R-:W-:Y:S02]  /*10a0*/  FSEL R18, R27, R18, !P3 ;  /* 0x000000121b127208 */ /* 0x000fe40005800000 */
[----:B------:R-:W-:-:S02]  /*10b0*/  FSEL R11, R40, R11, !P3 ;  /* 0x0000000b280b7208 */ /* 0x000fc40005800000 */
[----:B------:R-:W-:Y:S02]  /*10c0*/  FSEL R13, R41, R13, !P3 ;  /* 0x0000000d290d7208 */ /* 0x000fe40005800000 */
[----:B------:R-:W-:Y:S02]  /*10d0*/  FSEL R10, R24, R10, !P1 ;  /* 0x0000000a180a7208 */ /* 0x000fe40004800000 */
[----:B------:R-:W-:Y:S02]  /*10e0*/  FSEL R12, R23, R12, !P2 ;  /* 0x0000000c170c7208 */ /* 0x000fe40005000000 */
[----:B------:R-:W-:Y:S02]  /*10f0*/  FSEL R14, R22, R14, !P6 ;  /* 0x0000000e160e7208 */ /* 0x000fe40007000000 */
[----:B------:R-:W-:Y:S02]  /*1100*/  FSEL R16, R0, R16, !P5 ;  /* 0x0000001000107208 */ /* 0x000fe40006800000 */
[----:B------:R-:W-:-:S02]  /*1110*/  LEA R29, R5, R29, 0x3 ;  /* 0x0000001d051d7211 */ /* 0x000fc400078e18ff */
[----:B------:R-:W-:Y:S01]  /*1120*/  LEA R31, R5, R31, 0x3 ;  /* 0x0000001f051f7211 */ /* 0x000fe200078e18ff */
[----:B------:R-:W-:Y:S05]  /*1130*/  @!P4 BRA `(.L_x_1) ;  /* 0xfffff5000000c947 */ /* 0x000fea000383ffff */
[----:B------:R-:W0:Y:S01]  /*1140*/  S2R R4, SR_TID.X ;  /* 0x0000000000047919 */ /* 0x000e220000002100 */
[----:B------:R-:W-:-:S03]  /*1150*/  FADD R20, -R15, R20 ;  /* 0x000000140f147221 */ /* 0x000fc60000000100 */
[----:B------:R-:W-:Y:S06]  /*1160*/  BAR.SYNC 0x0 ;  /* 0x0000000000007b1d */ /* 0x000fec0000000000 */
[----:B------:R-:W-:Y:S01]  /*1170*/  STS [R3.X4], R10 ;  /* 0x0000000a03007388 */ /* 0x000fe20000004800 */
[----:B------:R-:W-:Y:S01]  /*1180*/  FMUL R27, R20, R20 ;  /* 0x00000014141b7220 */ /* 0x000fe20000400000 */
[----:B------:R-:W-:Y:S01]  /*1190*/  ISETP.EQ.AND P3, PT, R17, RZ, !P3 ;  /* 0x000000ff1100720c */ /* 0x000fe20005f62270 */
[----:B------:R-:W-:Y:S01]  /*11a0*/  ULDC.64 UR4, c[0x0][0x118] ;  /* 0x0000460000047ab9 */ /* 0x000fe20000000a00 */
[----:B------:R-:W-:Y:S04]  /*11b0*/  STS [R3.X4+0x40], R12 ;  /* 0x0000400c03007388 */ /* 0x000fe80000004800 */
[----:B------:R-:W-:Y:S04]  /*11c0*/  STS [R3.X4+0x80], R14 ;  /* 0x0000800e03007388 */ /* 0x000fe80000004800 */
[----:B------:R-:W-:Y:S01]  /*11d0*/  STS [R3.X4+0xc0], R16 ;  /* 0x0000c01003007388 */ /* 0x000fe20000004800 */
[----:B0-----:R-:W-:-:S05]  /*11e0*/  LOP3.LUT R0, R4, 0x3f, RZ, 0xc0, !PT ;  /* 0x0000003f04007812 */ /* 0x001fca00078ec0ff */
[----:B------:R-:W-:Y:S01]  /*11f0*/  IMAD R5, R17, 0x41, R0 ;  /* 0x0000004111057824 */ /* 0x000fe200078e0200 */
[----:B------:R-:W-:Y:S06]  /*1200*/  BAR.SYNC 0x0 ;  /* 0x0000000000007b1d */ /* 0x000fec0000000000 */
[----:B------:R-:W0:Y:S04]  /*1210*/  LDS R22, [R5.X4] ;  /* 0x0000000005167984 */ /* 0x000e280000004800 */
[----:B------:R-:W1:Y:S04]  /*1220*/  LDS R23, [R5.X4+0x208] ;  /* 0x0002080005177984 */ /* 0x000e680000004800 */
[----:B------:R-:W2:Y:S04]  /*1230*/  LDS R24, [R5.X4+0x410] ;  /* 0x0004100005187984 */ /* 0x000ea80000004800 */
[----:B------:R-:W3:Y:S01]  /*1240*/  LDS R6, [R5.X4+0x618] ;  /* 0x0006180005067984 */ /* 0x000ee20000004800 */
[C---:B0-----:R-:W-:Y:S01]  /*1250*/  FMUL R27, R22.reuse, R27 ;  /* 0x0000001b161b7220 */ /* 0x041fe20000400000 */
[----:B-1----:R-:W-:-:S04]  /*1260*/  FADD R25, R22, R23 ;  /* 0x0000001716197221 */ /* 0x002fc80000000000 */
[C---:B------:R-:W-:Y:S01]  /*1270*/  FMUL R10, R25.reuse, 0.25 ;  /* 0x3e800000190a7820 */ /* 0x040fe20000400000 */
[----:B------:R-:W-:Y:S06]  /*1280*/  BAR.SYNC 0x0 ;  /* 0x0000000000007b1d */ /* 0x000fec0000000000 */
[C---:B------:R-:W-:Y:S01]  /*1290*/  FSETP.GEU.AND P5, PT, |R25|.reuse, 1.175494350822287508e-38, PT ;  /* 0x008000001900780b */ /* 0x040fe20003fae200 */
[----:B--2---:R-:W-:Y:S01]  /*12a0*/  FADD R3, R24, R25 ;  /* 0x0000001918037221 */ /* 0x004fe20000000000 */
[----:B------:R-:W-:-:S03]  /*12b0*/  FSETP.GT.AND P4, PT, |R25|, 8.50705917302346158658e+37, PT ;  /* 0x7e8000001900780b */ /* 0x000fc60003f84200 */
[C---:B------:R-:W-:Y:S01]  /*12c0*/  FMUL R12, R3.reuse, 0.25 ;  /* 0x3e800000030c7820 */ /* 0x040fe20000400000 */
[----:B------:R-:W-:Y:S01]  /*12d0*/  FSEL R10, R10, R25, P4 ;  /* 0x000000190a0a7208 */ /* 0x000fe20002000000 */
[----:B---3--:R-:W-:Y:S01]  /*12e0*/  FADD R5, R6, R3 ;  /* 0x0000000306057221 */ /* 0x008fe20000000000 */
[C---:B------:R-:W-:Y:S02]  /*12f0*/  FSETP.GEU.AND P0, PT, |R3|.reuse, 1.175494350822287508e-38, PT ;  /* 0x008000000300780b */ /* 0x040fe40003f0e200 */
[----:B------:R-:W-:Y:S01]  /*1300*/  FSETP.GT.AND P1, PT, |R3|, 8.50705917302346158658e+37, PT ;  /* 0x7e8000000300780b */ /* 0x000fe20003f24200 */
[C---:B------:R-:W-:Y:S01]  /*1310*/  FMUL R14, R5.reuse, 0.25 ;  /* 0x3e800000050e7820 */ /* 0x040fe20000400000 */
[----:B------:R-:W-:Y:S01]  /*1320*/  FSETP.GEU.AND P2, PT, |R5|, 1.175494350822287508e-38, PT ;  /* 0x008000000500780b */ /* 0x000fe20003f4e200 */
[----:B------:R-:W-:Y:S01]  /*1330*/  @!P5 FMUL R10, R10, 16777216 ;  /* 0x4b8000000a0ad820 */ /* 0x000fe20000400000 */
[----:B------:R-:W-:Y:S01]  /*1340*/  FSEL R12, R12, R3, P1 ;  /* 0x000000030c0c7208 */ /* 0x000fe20000800000 */
[----:B------:R-:W-:Y:S01]  /*1350*/  @P4 FMUL R23, R23, 0.25 ;  /* 0x3e80000017174820 */ /* 0x000fe20000400000 */
[----:B------:R-:W-:-:S03]  /*1360*/  FSETP.GT.AND P4, PT, |R5|, 8.50705917302346158658e+37, PT ;  /* 0x7e8000000500780b */ /* 0x000fc60003f84200 */
[----:B------:R-:W0:Y:S01]  /*1370*/  MUFU.RCP R10, R10 ;  /* 0x0000000a000a7308 */ /* 0x000e220000001000 */
[----:B------:R-:W-:Y:S01]  /*1380*/  @!P5 FMUL R23, R23, 16777216 ;  /* 0x4b8000001717d820 */ /* 0x000fe20000400000 */
[----:B------:R-:W-:Y:S01]  /*1390*/  @!P0 FMUL R12, R12, 16777216 ;  /* 0x4b8000000c0c8820 */ /* 0x000fe20000400000 */
[----:B------:R-:W-:Y:S01]  /*13a0*/  FSEL R14, R14, R5, P4 ;  /* 0x000000050e0e7208 */ /* 0x000fe20002000000 */
[----:B------:R-:W-:Y:S01]  /*13b0*/  @P1 FMUL R24, R24, 0.25 ;  /* 0x3e80000018181820 */ /* 0x000fe20000400000 */
[----:B------:R-:W-:-:S03]  /*13c0*/  FSETP.NEU.AND P5, PT, R25, RZ, PT ;  /* 0x000000ff1900720b */ /* 0x000fc60003fad000 */
[----:B------:R-:W1:Y:S01]  /*13d0*/  MUFU.RCP R29, R12 ;  /* 0x0000000c001d7308 */ /* 0x000e620000001000 */
[----:B------:R-:W-:Y:S01]  /*13e0*/  @!P2 FMUL R14, R14, 16777216 ;  /* 0x4b8000000e0ea820 */ /* 0x000fe20000400000 */
[----:B------:R-:W-:Y:S01]  /*13f0*/  @!P0 FMUL R24, R24, 16777216 ;  /* 0x4b80000018188820 */ /* 0x000fe20000400000 */
[----:B------:R-:W-:Y:S01]  /*1400*/  FSETP.NEU.AND P0, PT, R3, RZ, PT ;  /* 0x000000ff0300720b */ /* 0x000fe20003f0d000 */
[----:B------:R-:W-:Y:S01]  /*1410*/  @P4 FMUL R6, R6, 0.25 ;  /* 0x3e80000006064820 */ /* 0x000fe20000400000 */
[----:B0-----:R-:W-:-:S03]  /*1420*/  FMUL R10, R10, R23 ;  /* 0x000000170a0a7220 */ /* 0x001fc60000400000 */
[----:B------:R-:W0:Y:S01]  /*1430*/  MUFU.RCP R31, R14 ;  /* 0x0000000e001f7308 */ /* 0x000e220000001000 */
[----:B------:R-:W-:Y:S01]  /*1440*/  FADD R23, R9, R18 ;  /* 0x0000001209177221 */ /* 0x000fe20000000000 */
[----:B------:R-:W-:Y:S01]  /*1450*/  @!P2 FMUL R6, R6, 16777216 ;  /* 0x4b8000000606a820 */ /* 0x000fe20000400000 */
[----:B------:R-:W-:Y:S01]  /*1460*/  FSEL R10, R10, RZ, P5 ;  /* 0x000000ff0a0a7208 */ /* 0x000fe20002800000 */
[----:B-1----:R-:W-:-:S04]  /*1470*/  FMUL R29, R29, R24 ;  /* 0x000000181d1d7220 */ /* 0x002fc80000400000 */
[----:B------:R-:W-:Y:S01]  /*1480*/  FFMA R20, R20, R10, R15 ;  /* 0x0000000a14147223 */ /* 0x000fe2000000000f */
[----:B------:R-:W-:Y:S01]  /*1490*/  FFMA R10, R10, R27, R23 ;  /* 0x0000001b0a0a7223 */ /* 0x000fe20000000017 */
[----:B------:R-:W-:Y:S02]  /*14a0*/  FSEL R29, R29, RZ, P0 ;  /* 0x000000ff1d1d7208 */ /* 0x000fe40000000000 */
[----:B------:R-:W-:Y:S01]  /*14b0*/  FADD R19, R19, -R20 ;  /* 0x8000001413137221 */ /* 0x000fe20000000000 */
[----:B------:R-:W-:Y:S01]  /*14c0*/  FADD R10, R11, R10 ;  /* 0x0000000a0b0a7221 */ /* 0x000fe20000000000 */
[----:B------:R-:W-:Y:S01]  /*14d0*/  FSETP.NEU.AND P0, PT, R5, RZ, PT ;  /* 0x000000ff0500720b */ /* 0x000fe20003f0d000 */
[----:B0-----:R-:W-:Y:S01]  /*14e0*/  FMUL R31, R31, R6 ;  /* 0x000000061f1f7220 */ /* 0x001fe20000400000 */
[C---:B------:R-:W-:Y:S01]  /*14f0*/  FMUL R12, R19.reuse, R19 ;  /* 0x00000013130c7220 */ /* 0x040fe20000400000 */
[----:B------:R-:W-:Y:S01]  /*1500*/  FFMA R20, R19, R29, R20 ;  /* 0x0000001d13147223 */ /* 0x000fe20000000014 */
[----:B------:R-:W-:-:S02]  /*1510*/  SHF.L.U32 R11, R17, 0x2, RZ ;  /* 0x00000002110b7819 */ /* 0x000fc400000006ff */
[----:B------:R-:W-:Y:S01]  /*1520*/  FMUL R12, R25, R12 ;  /* 0x0000000c190c7220 */ /* 0x000fe20000400000 */
[----:B------:R-:W-:Y:S01]  /*1530*/  FADD R21, R21, -R20 ;  /* 0x8000001415157221 */ /* 0x000fe20000000000 */
[----:B------:R-:W-:Y:S02]  /*1540*/  FSEL R31, R31, RZ, P0 ;  /* 0x000000ff1f1f7208 */ /* 0x000fe40000000000 */
[----:B------:R-:W-:Y:S01]  /*1550*/  FFMA R10, R29, R12, R10 ;  /* 0x0000000c1d0a7223 */ /* 0x000fe2000000000a */
[----:B------:R-:W-:Y:S01]  /*1560*/  FMUL R6, R21, R21 ;  /* 0x0000001515067220 */ /* 0x000fe20000400000 */
[----:B------:R-:W-:Y:S01]  /*1570*/  ISETP.GE.AND P0, PT, R4, 0x80, PT ;  /* 0x000000800400780c */ /* 0x000fe20003f06270 */
[----:B------:R-:W-:Y:S01]  /*1580*/  IMAD.SHL.U32 R12, R0, 0x8, RZ ;  /* 0x00000008000c7824 */ /* 0x000fe200078e00ff */
[----:B------:R-:W-:Y:S01]  /*1590*/  FADD R10, R13, R10 ;  /* 0x0000000a0d0a7221 */ /* 0x000fe20000000000 */
[----:B------:R-:W-:Y:S01]  /*15a0*/  FMUL R6, R3, R6 ;  /* 0x0000000603067220 */ /* 0x000fe20000400000 */
[----:B------:R-:W-:Y:S01]  /*15b0*/  FFMA R20, R21, R31, R20 ;  /* 0x0000001f15147223 */ /* 0x000fe20000000014 */
[----:B------:R-:W-:-:S02]  /*15c0*/  MOV R17, 0x4 ;  /* 0x0000000400117802 */ /* 0x000fc40000000f00 */
[----:B------:R-:W-:Y:S01]  /*15d0*/  LOP3.LUT R11, R12, R11, RZ, 0xfc, !PT ;  /* 0x0000000b0c0b7212 */ /* 0x000fe200078efcff */
[----:B------:R-:W-:-:S04]  /*15e0*/  FFMA R6, R31, R6, R10 ;  /* 0x000000061f067223 */ /* 0x000fc8000000000a */
[----:B------:R-:W-:Y:S04]  /*15f0*/  STS [R11+0x400], R5 ;  /* 0x000400050b007388 */ /* 0x000fe80000000800 */
[----:B------:R-:W-:Y:S04]  /*1600*/  STS [R11], R20 ;  /* 0x000000140b007388 */ /* 0x000fe80000000800 */
[----:B------:R-:W-:Y:S04]  /*1610*/  STS [R11+0x200], R6 ;  /* 0x000200060b007388 */ /* 0x000fe80000000800 */
[----:B------:R-:W-:Y:S06]  /*1620*/  BAR.SYNC 0x0 ;  /* 0x0000000000007b1d */ /* 0x000fec0000000000 */
[----:B------:R-:W0:Y:S01]  /*1630*/  @!P0 LDS R9, [R4.X4+0x400] ;  /* 0x0004000004098984 */ /* 0x000e220000004800 */
[----:B------:R-:W-:-:S03]  /*1640*/  LOP3.LUT R11, R4, 0x1, RZ, 0xc0, !PT ;  /* 0x00000001040b7812 */ /* 0x000fc600078ec0ff */
[----:B------:R-:W1:Y:S04]  /*1650*/  @!P0 LDS R8, [R4.X4] ;  /* 0x0000000004088984 */ /* 0x000e680000004800 */
[----:B------:R-:W2:Y:S04]  /*1660*/  @!P0 LDS R7, [R4.X4+0x200] ;  /* 0x0002000004078984 */ /* 0x000ea80000004800 */
[----:B0-----:R-:W0:Y:S04]  /*1670*/  SHFL.BFLY PT, R10, R9, 0x1, 0x1f ;  /* 0x0c201f00090a7f89 */ /* 0x001e2800000e0000 */
[----:B-1----:R-:W1:Y:S04]  /*1680*/  SHFL.BFLY PT, R3, R8, 0x1, 0x1f ;  /* 0x0c201f0008037f89 */ /* 0x002e6800000e0000 */
[----:B--2---:R-:W2:Y:S01]  /*1690*/  SHFL.BFLY PT, R6, R7, 0x1, 0x1f ;  /* 0x0c201f0007067f89 */ /* 0x004ea200000e0000 */
[----:B0-----:R-:W-:-:S04]  /*16a0*/  FADD R13, R9, R10 ;  /* 0x0000000a090d7221 */ /* 0x001fc80000000000 */
[C---:B------:R-:W-:Y:S01]  /*16b0*/  FMUL R12, R13.reuse, 0.25 ;  /* 0x3e8000000d0c7820 */ /* 0x040fe20000400000 */
[C---:B------:R-:W-:Y:S01]  /*16c0*/  FSETP.GEU.AND P1, PT, |R13|.reuse, 1.175494350822287508e-38, PT ;  /* 0x008000000d00780b */ /* 0x040fe20003f2e200 */
[----:B-1----:R-:W-:Y:S01]  /*16d0*/  FADD R3, -R8, R3 ;  /* 0x0000000308037221 */ /* 0x002fe20000000100 */
[----:B------:R-:W-:Y:S01]  /*16e0*/  FSETP.GT.AND P0, PT, |R13|, 8.50705917302346158658e+37, PT ;  /* 0x7e8000000d00780b */ /* 0x000fe20003f04200 */
[----:B--2---:R-:W-:-:S03]  /*16f0*/  FADD R6, R7, R6 ;  /* 0x0000000607067221 */ /* 0x004fc60000000000 */
[----:B------:R-:W-:-:S07]  /*1700*/  FSEL R12, R12, R13, P0 ;  /* 0x0000000d0c0c7208 */ /* 0x000fce0000000000 */
[----:B------:R-:W-:Y:S02]  /*1710*/  @!P1 FMUL R12, R12, 16777216 ;  /* 0x4b8000000c0c9820 */ /* 0x000fe40000400000 */
[----:B------:R-:W-:Y:S01]  /*1720*/  @P0 FMUL R10, R10, 0.25 ;  /* 0x3e8000000a0a0820 */ /* 0x000fe20000400000 */
[----:B------:R-:W-:Y:S01]  /*1730*/  ISETP.NE.AND P0, PT, R11, RZ, PT ;  /* 0x000000ff0b00720c */ /* 0x000fe20003f05270 */
[----:B------:R-:W0:Y:S02]  /*1740*/  MUFU.RCP R5, R12 ;  /* 0x0000000c00057308 */ /* 0x000e240000001000 */
[----:B------:R-:W-:Y:S01]  /*1750*/  @!P1 FMUL R10, R10, 16777216 ;  /* 0x4b8000000a0a9820 */ /* 0x000fe20000400000 */
[----:B------:R-:W-:Y:S02]  /*1760*/  FSETP.NEU.AND P1, PT, R13, RZ, PT ;  /* 0x000000ff0d00720b */ /* 0x000fe40003f2d000 */
[----:B------:R-:W-:Y:S01]  /*1770*/  ISETP.LT.AND P0, PT, R4, 0x80, !P0 ;  /* 0x000000800400780c */ /* 0x000fe20004701270 */
[----:B0-----:R-:W-:Y:S01]  /*1780*/  FMUL R5, R5, R10 ;  /* 0x0000000a05057220 */ /* 0x001fe20000400000 */
[----:B------:R-:W-:-:S11]  /*1790*/  FMUL R10, R3, R3 ;  /* 0x00000003030a7220 */ /* 0x000fd60000400000 */
[----:B------:R-:W-:Y:S01]  /*17a0*/  @P0 STS [R4.X4+0x400], R13 ;  /* 0x0004000d04000388 */ /* 0x000fe20000004800 */
[----:B------:R-:W-:Y:S01]  /*17b0*/  FSEL R5, R5, RZ, P1 ;  /* 0x000000ff05057208 */ /* 0x000fe20000800000 */
[----:B------:R-:W-:-:S04]  /*17c0*/  FMUL R10, R9, R10 ;  /* 0x0000000a090a7220 */ /* 0x000fc80000400000 */
[----:B------:R-:W-:Y:S01]  /*17d0*/  FFMA R3, R3, R5, R8 ;  /* 0x0000000503037223 */ /* 0x000fe20000000008 */
[----:B------:R-:W-:Y:S01]  /*17e0*/  FFMA R5, R5, R10, R6 ;  /* 0x0000000a05057223 */ /* 0x000fe20000000006 */
[----:B------:R-:W-:-:S03]  /*17f0*/  IMAD.WIDE R6, R2, R17, c[0x0][0x178] ;  /* 0x00005e0002067625 */ /* 0x000fc600078e0211 */
[----:B------:R-:W-:Y:S01]  /*1800*/  @P0 STS [R4.X4], R3 ;  /* 0x0000000304000388 */ /* 0x000fe20000004800 */
[----:B------:R-:W-:-:S03]  /*1810*/  IMAD.WIDE R8, R2, R17, c[0x0][0x180] ;  /* 0x0000600002087625 */ /* 0x000fc600078e0211 */
[----:B------:R-:W-:Y:S04]  /*1820*/  @P0 STS [R4.X4+0x200], R5 ;  /* 0x0002000504000388 */ /* 0x000fe80000004800 */
[----:B------:R-:W-:Y:S06]  /*1830*/  BAR.SYNC 0x0 ;  /* 0x0000000000007b1d */ /* 0x000fec0000000000 */
[----:B------:R-:W0:Y:S04]  /*1840*/  LDS R11, [R0.X8] ;  /* 0x00000000000b7984 */ /* 0x000e280000008800 */
[----:B------:R-:W1:Y:S04]  /*1850*/  LDS R15, [R0.X8+0x200] ;  /* 0x00020000000f7984 */ /* 0x000e680000008800 */
[----:B0-----:R0:W-:Y:S04]  /*1860*/  @P3 STG.E [R6.64], R11 ;  /* 0x0000000b06003986 */ /* 0x0011e8000c101904 */
[----:B-1----:R0:W-:Y:S01]  /*1870*/  @P3 STG.E [R8.64], R15 ;  /* 0x0000000f08003986 */ /* 0x0021e2000c101904 */
[----:B------:R-:W-:Y:S05]  /*1880*/  @!P3 EXIT ;  /* 0x000000000000b94d */ /* 0x000fea0003800000 */
[----:B------:R-:W1:Y:S01]  /*1890*/  LDS R5, [R0.X8+0x400] ;  /* 0x0004000000057984 */ /* 0x000e620000008800 */
[----:B------:R-:W-:-:S05]  /*18a0*/  IMAD.WIDE R2, R2, R17, c[0x0][0x188] ;  /* 0x0000620002027625 */ /* 0x000fca00078e0211 */
[----:B-1----:R-:W-:Y:S01]  /*18b0*/  STG.E [R2.64], R5 ;  /* 0x0000000502007986 */ /* 0x002fe2000c101904 */
[----:B------:R-:W-:Y:S05]  /*18c0*/  EXIT ;  /* 0x000000000000794d */ /* 0x000fea0003800000 */
.L_x_2:
[----:B------:R-:W-:-:S00]  /*18d0*/  BRA `(.L_x_2) ;  /* 0xfffffff000007947 */ /* 0x000fc0000383ffff */
[----:B------:R-:W-:-:S00]  /*18e0*/  NOP ;  /* 0x0000000000007918 */ /* 0x000fc00000000000 */
        /* <DEDUP_REMOVED lines=9> */
.L_x_3:


//--------------------- .nv.shared.triton__0d1d2d3d4d5d678910de --------------------------
	.section	.nv.shared.triton__0d1d2d3d4d5d678910de,"aw",@nobits
	.align	16
